	.headerflags	@"EF_CUDA_TEXMODE_UNIFIED EF_CUDA_64BIT_ADDRESS EF_CUDA_ACCELERATORS EF_CUDA_SM90 EF_CUDA_VIRTUAL_SM(EF_CUDA_SM90)"
	.elftype	@"ET_EXEC"


//--------------------- .nv.info                  --------------------------
	.section	.nv.info,"",@"SHT_CUDA_INFO"
	.align	4


	//----- nvinfo : EIATTR_REGCOUNT
	.align		4
        /*0000*/ 	.byte	0x04, 0x2f
        /*0002*/ 	.short	(.L_1 - .L_0)
	.align		4
.L_0:
        /*0004*/ 	.word	index@(triton_poi_fused_convolution_8)
        /*0008*/ 	.word	0x00000012


	//----- nvinfo : EIATTR_MIN_STACK_SIZE
	.align		4
.L_1:
        /*000c*/ 	.byte	0x04, 0x12
        /*000e*/ 	.short	(.L_3 - .L_2)
	.align		4
.L_2:
        /*0010*/ 	.word	index@(triton_poi_fused_convolution_8)
        /*0014*/ 	.word	0x00000000


	//----- nvinfo : EIATTR_FRAME_SIZE
	.align		4
.L_3:
        /*0018*/ 	.byte	0x04, 0x11
        /*001a*/ 	.short	(.L_5 - .L_4)
	.align		4
.L_4:
        /*001c*/ 	.word	index@(triton_poi_fused_convolution_8)
        /*0020*/ 	.word	0x00000000


	//----- nvinfo : EIATTR_MIN_STACK_SIZE
	.align		4
.L_5:
        /*0024*/ 	.byte	0x04, 0x12
        /*0026*/ 	.short	(.L_7 - .L_6)
	.align		4
.L_6:
        /*0028*/ 	.word	index@(triton_poi_fused_convolution_8)
        /*002c*/ 	.word	0x00000000
.L_7:


//--------------------- .nv.info.triton_poi_fused_convolution_8 --------------------------
	.section	.nv.info.triton_poi_fused_convolution_8,"",@"SHT_CUDA_INFO"
	.sectionflags	@""
	.align	4


	//----- nvinfo : EIATTR_CUDA_API_VERSION
	.align		4
        /*0000*/ 	.byte	0x04, 0x37
        /*0002*/ 	.short	(.L_9 - .L_8)
.L_8:
        /*0004*/ 	.word	0x0000007c


	//----- nvinfo : EIATTR_KPARAM_INFO
	.align		4
.L_9:
        /*0008*/ 	.byte	0x04, 0x17
        /*000a*/ 	.short	(.L_11 - .L_10)
.L_10:
        /*000c*/ 	.word	0x00000000
        /*0010*/ 	.short	0x0002
        /*0012*/ 	.short	0x0010
        /*0014*/ 	.byte	0x00, 0xf0, 0x11, 0x00


	//----- nvinfo : EIATTR_KPARAM_INFO
	.align		4
.L_11:
        /*0018*/ 	.byte	0x04, 0x17
        /*001a*/ 	.short	(.L_13 - .L_12)
.L_12:
        /*001c*/ 	.word	0x00000000
        /*0020*/ 	.short	0x0001
        /*0022*/ 	.short	0x0008
        /*0024*/ 	.byte	0x00, 0xf4, 0x21, 0x00


	//----- nvinfo : EIATTR_KPARAM_INFO
	.align		4
.L_13:
        /*0028*/ 	.byte	0x04, 0x17
        /*002a*/ 	.short	(.L_15 - .L_14)
.L_14:
        /*002c*/ 	.word	0x00000000
        /*0030*/ 	.short	0x0000
        /*0032*/ 	.short	0x0000
        /*0034*/ 	.byte	0x00, 0xf4, 0x21, 0x00


	//----- nvinfo : EIATTR_SPARSE_MMA_MASK
	.align		4
.L_15:
        /*0038*/ 	.byte	0x03, 0x50
        /*003a*/ 	.short	0x0000


	//----- nvinfo : EIATTR_MAXREG_COUNT
	.align		4
        /*003c*/ 	.byte	0x03, 0x1b
        /*003e*/ 	.short	0x00ff


	//----- nvinfo : EIATTR_EXIT_INSTR_OFFSETS
	.align		4
        /*0040*/ 	.byte	0x04, 0x1c
        /*0042*/ 	.short	(.L_17 - .L_16)


	//   ....[0]....
.L_16:
        /*0044*/ 	.word	0x000001d0


	//----- nvinfo : EIATTR_REQNTID
	.align		4
.L_17:
        /*0048*/ 	.byte	0x04, 0x10
        /*004a*/ 	.short	(.L_19 - .L_18)
.L_18:
        /*004c*/ 	.word	0x00000080
        /*0050*/ 	.word	0x00000001
        /*0054*/ 	.word	0x00000001


	//----- nvinfo : EIATTR_CBANK_PARAM_SIZE
	.align		4
.L_19:
        /*0058*/ 	.byte	0x03, 0x19
        /*005a*/ 	.short	0x0014


	//----- nvinfo : EIATTR_PARAM_CBANK
	.align		4
        /*005c*/ 	.byte	0x04, 0x0a
        /*005e*/ 	.short	(.L_21 - .L_20)
	.align		4
.L_20:
        /*0060*/ 	.word	index@(.nv.constant0.triton_poi_fused_convolution_8)
        /*0064*/ 	.short	0x0210
        /*0066*/ 	.short	0x0014


	//----- nvinfo : EIATTR_SW_WAR
	.align		4
.L_21:
        /*0068*/ 	.byte	0x04, 0x36
        /*006a*/ 	.short	(.L_23 - .L_22)
.L_22:
        /*006c*/ 	.word	0x00000008
.L_23:


//--------------------- .nv.callgraph             --------------------------
	.section	.nv.callgraph,"",@"SHT_CUDA_CALLGRAPH"
	.align	4
	.sectionentsize	8
	.align		4
        /*0000*/ 	.word	0x00000000
	.align		4
        /*0004*/ 	.word	0xffffffff
	.align		4
        /*0008*/ 	.word	0x00000000
	.align		4
        /*000c*/ 	.word	0xfffffffe
	.align		4
        /*0010*/ 	.word	0x00000000
	.align		4
        /*0014*/ 	.word	0xfffffffd
	.align		4
        /*0018*/ 	.word	0x00000000
	.align		4
        /*001c*/ 	.word	0xfffffffc


//--------------------- .text.triton_poi_fused_convolution_8 --------------------------
	.section	.text.triton_poi_fused_convolution_8,"ax",@progbits
	.align	128
        .global         triton_poi_fused_convolution_8
        .type           triton_poi_fused_convolution_8,@function
        .size           triton_poi_fused_convolution_8,(.L_x_1 - triton_poi_fused_convolution_8)
        .other          triton_poi_fused_convolution_8,@"STO_CUDA_ENTRY STV_DEFAULT"
triton_poi_fused_convolution_8:
.text.triton_poi_fused_convolution_8:
[----:B------:R-:W-:Y:S01]  /*0000*/  LDC R1, c[0x0][0x28] ;  /* 0x00000a00ff017b82 */ /* 0x000fe20000000800 */
[----:B------:R-:W1:Y:S07]  /*0010*/  S2R R0, SR_TID.X ;  /* 0x0000000000007919 */ /* 0x000e6e0000002100 */
[----:B------:R-:W2:Y:S01]  /*0020*/  LDC.64 R4, c[0x0][0x218] ;  /* 0x00008600ff047b82 */ /* 0x000ea20000000a00 */
[----:B------:R-:W-:Y:S01]  /*0030*/  ULDC.64 UR4, c[0x0][0x208] ;  /* 0x0000820000047ab9 */ /* 0x000fe20000000a00 */
[----:B------:R-:W3:Y:S06]  /*0040*/  S2R R7, SR_CTAID.X ;  /* 0x0000000000077919 */ /* 0x000eec0000002500 */
[----:B------:R-:W4:Y:S01]  /*0050*/  LDC.64 R2, c[0x0][0x210] ;  /* 0x00008400ff027b82 */ /* 0x000f220000000a00 */
[----:B-1----:R-:W-:-:S04]  /*0060*/  SHF.L.U32 R0, R0, 0x2, RZ ;  /* 0x0000000200007819 */ /* 0x002fc800000006ff */
[----:B------:R-:W-:Y:S02]  /*0070*/  LOP3.LUT R0, R0, 0x1fc, RZ, 0xc0, !PT ;  /* 0x000001fc00007812 */ /* 0x000fe400078ec0ff */
[----:B---3--:R-:W-:Y:S02]  /*0080*/  SHF.R.S32.HI R6, RZ, 0x15, R7 ;  /* 0x00000015ff067819 */ /* 0x008fe40000011407 */
[----:B------:R-:W-:Y:S02]  /*0090*/  LEA R7, R7, R0, 0xa ;  /* 0x0000000007077211 */ /* 0x000fe400078e50ff */
[----:B------:R-:W-:-:S03]  /*00a0*/  SGXT R0, R6, 0x1 ;  /* 0x000000010600781a */ /* 0x000fc60000000200 */
[----:B----4-:R-:W-:Y:S01]  /*00b0*/  IMAD.WIDE R2, R7, 0x4, R2 ;  /* 0x0000000407027825 */ /* 0x010fe200078e0202 */
[----:B------:R-:W-:-:S04]  /*00c0*/  LEA.HI R0, R0, R7, RZ, 0x6 ;  /* 0x0000000700007211 */ /* 0x000fc800078f30ff */
[----:B------:R-:W-:Y:S01]  /*00d0*/  LOP3.LUT R0, R0, 0xffffffc0, RZ, 0xc0, !PT ;  /* 0xffffffc000007812 */ /* 0x000fe200078ec0ff */
[----:B------:R-:W3:Y:S03]  /*00e0*/  LDG.E.128 R12, desc[UR4][R2.64+0x800] ;  /* 0x00080004020c7981 */ /* 0x000ee6000c1e1d00 */
[----:B------:R-:W-:-:S05]  /*00f0*/  IADD3 R9, R7, -R0, RZ ;  /* 0x8000000007097210 */ /* 0x000fca0007ffe0ff */
[----:B--2---:R-:W-:Y:S02]  /*0100*/  IMAD.WIDE R4, R9, 0x4, R4 ;  /* 0x0000000409047825 */ /* 0x004fe400078e0204 */
[----:B------:R-:W2:Y:S04]  /*0110*/  LDG.E.128 R8, desc[UR4][R2.64] ;  /* 0x0000000402087981 */ /* 0x000ea8000c1e1d00 */
[----:B------:R-:W2:Y:S02]  /*0120*/  LDG.E.EL.128 R4, desc[UR4][R4.64] ;  /* 0x0000000404047981 */ /* 0x000ea4000c2e1d00 */
[--C-:B--2---:R-:W-:Y:S01]  /*0130*/  FADD R8, R8, R4.reuse ;  /* 0x0000000408087221 */ /* 0x104fe20000000000 */
[----:B---3--:R-:W-:Y:S01]  /*0140*/  FADD R12, R12, R4 ;  /* 0x000000040c0c7221 */ /* 0x008fe20000000000 */
[--C-:B------:R-:W-:Y:S01]  /*0150*/  FADD R9, R9, R5.reuse ;  /* 0x0000000509097221 */ /* 0x100fe20000000000 */
[----:B------:R-:W-:Y:S01]  /*0160*/  FADD R13, R13, R5 ;  /* 0x000000050d0d7221 */ /* 0x000fe20000000000 */
[--C-:B------:R-:W-:Y:S01]  /*0170*/  FADD R10, R10, R6.reuse ;  /* 0x000000060a0a7221 */ /* 0x100fe20000000000 */
[----:B------:R-:W-:Y:S01]  /*0180*/  FADD R14, R14, R6 ;  /* 0x000000060e0e7221 */ /* 0x000fe20000000000 */
[--C-:B------:R-:W-:Y:S01]  /*0190*/  FADD R11, R11, R7.reuse ;  /* 0x000000070b0b7221 */ /* 0x100fe20000000000 */
[----:B------:R-:W-:-:S04]  /*01a0*/  FADD R15, R15, R7 ;  /* 0x000000070f0f7221 */ /* 0x000fc80000000000 */
[----:B------:R-:W-:Y:S04]  /*01b0*/  STG.E.128 desc[UR4][R2.64], R8 ;  /* 0x0000000802007986 */ /* 0x000fe8000c101d04 */
[----:B------:R-:W-:Y:S01]  /*01c0*/  STG.E.128 desc[UR4][R2.64+0x800], R12 ;  /* 0x0008000c02007986 */ /* 0x000fe2000c101d04 */
[----:B------:R-:W-:Y:S05]  /*01d0*/  EXIT ;  /* 0x000000000000794d */ /* 0x000fea0003800000 */
.L_x_0:
[----:B------:R-:W-:-:S00]  /*01e0*/  BRA `(.L_x_0) ;  /* 0xfffffffc00fc7947 */ /* 0x000fc0000383ffff */
[----:B------:R-:W-:-:S00]  /*01f0*/  NOP ;  /* 0x0000000000007918 */ /* 0x000fc00000000000 */
        /* <DEDUP_REMOVED lines=8> */
.L_x_1:


//--------------------- .nv.constant0.triton_poi_fused_convolution_8 --------------------------
	.section	.nv.constant0.triton_poi_fused_convolution_8,"a",@progbits
	.sectionflags	@""
	.align	4
.nv.constant0.triton_poi_fused_convolution_8:
	.zero		548
